//
// Generated by NVIDIA NVVM Compiler
//
// Compiler Build ID: CL-36424714
// Cuda compilation tools, release 13.0, V13.0.88
// Based on NVVM 20.0.0
//

.version 9.0
.target sm_100
.address_size 64

	// .globl	_Z9my_kernelPKfS0_Pfi

.visible .entry _Z9my_kernelPKfS0_Pfi(
	.param .u64 .ptr .align 1 _Z9my_kernelPKfS0_Pfi_param_0,
	.param .u64 .ptr .align 1 _Z9my_kernelPKfS0_Pfi_param_1,
	.param .u64 .ptr .align 1 _Z9my_kernelPKfS0_Pfi_param_2,
	.param .u32 _Z9my_kernelPKfS0_Pfi_param_3
)
{
	.reg .pred 	%p<2>;
	.reg .b32 	%r<6>;
	.reg .b32 	%f<4>;
	.reg .b64 	%rd<11>;

	ld.param.u64 	%rd1, [_Z9my_kernelPKfS0_Pfi_param_0];
	ld.param.u64 	%rd2, [_Z9my_kernelPKfS0_Pfi_param_1];
	ld.param.u64 	%rd3, [_Z9my_kernelPKfS0_Pfi_param_2];
	ld.param.u32 	%r2, [_Z9my_kernelPKfS0_Pfi_param_3];
	mov.u32 	%r3, %ctaid.x;
	mov.u32 	%r4, %ntid.x;
	mov.u32 	%r5, %tid.x;
	mad.lo.s32 	%r1, %r3, %r4, %r5;
	setp.ge.s32 	%p1, %r1, %r2;
	@%p1 bra 	$L__BB0_2;
	cvta.to.global.u64 	%rd4, %rd1;
	cvta.to.global.u64 	%rd5, %rd2;
	cvta.to.global.u64 	%rd6, %rd3;
	mul.wide.s32 	%rd7, %r1, 4;
	add.s64 	%rd8, %rd4, %rd7;
	ld.global.f32 	%f1, [%rd8];
	add.s64 	%rd9, %rd5, %rd7;
	ld.global.f32 	%f2, [%rd9];
	add.f32 	%f3, %f1, %f2;
	add.s64 	%rd10, %rd6, %rd7;
	st.global.f32 	[%rd10], %f3;
$L__BB0_2:
	ret;

}


// ===== COMPILED SASS (sm_100) =====

	.target	sm_100

	.elftype	@"ET_EXEC"


//--------------------- .note.nv.tkinfo           --------------------------
	.section	.note.nv.tkinfo,"",@"SHT_NOTE"
	.sectionflags	@"SHF_NOTE_NV_TKINFO"
	.tkinfo
        /*0018*/ 	.word	0x00000002
        /*0030*/ 	.string	""
        /*0030*/ 	.string	"ptxas"
        /*0030*/ 	.string	"Cuda compilation tools, release 13.0, V13.0.88"
        /*0030*/ 	.string	"Build cuda_13.0.r13.0/compiler.36424714_0"
        /*0030*/ 	.string	"-arch sm_100 -m 64 "



//--------------------- .note.nv.cuinfo           --------------------------
	.section	.note.nv.cuinfo,"",@"SHT_NOTE"
	.sectionflags	@"SHF_NOTE_NV_CUINFO"
        /*0018*/ 	.short	0x0002
        /*001a*/ 	.short	0x0064
        /*001c*/ 	.short	0x0082
	.zero		2


//--------------------- .nv.info                  --------------------------
	.section	.nv.info,"",@"SHT_CUDA_INFO"
	.align	4


	//----- nvinfo : EIATTR_REGCOUNT
	.align		4
        /*0000*/ 	.byte	0x04, 0x2f
        /*0002*/ 	.short	(.L_1 - .L_0)
	.align		4
.L_0:
        /*0004*/ 	.word	index@(_Z9my_kernelPKfS0_Pfi)
        /*0008*/ 	.word	0x0000000c


	//----- nvinfo : EIATTR_FRAME_SIZE
	.align		4
.L_1:
        /*000c*/ 	.byte	0x04, 0x11
        /*000e*/ 	.short	(.L_3 - .L_2)
	.align		4
.L_2:
        /*0010*/ 	.word	index@(_Z9my_kernelPKfS0_Pfi)
        /*0014*/ 	.word	0x00000000


	//----- nvinfo : EIATTR_MIN_STACK_SIZE
	.align		4
.L_3:
        /*0018*/ 	.byte	0x04, 0x12
        /*001a*/ 	.short	(.L_5 - .L_4)
	.align		4
.L_4:
        /*001c*/ 	.word	index@(_Z9my_kernelPKfS0_Pfi)
        /*0020*/ 	.word	0x00000000
.L_5:


//--------------------- .nv.compat                --------------------------
	.section	.nv.compat,"",@"SHT_CUDA_COMPAT_INFO"
	.align	4
        /*0000*/ 	.byte	0x02, 0x09, 0x00, 0x00, 0x02, 0x02, 0x01, 0x00, 0x02, 0x05, 0x05, 0x00, 0x03, 0x07, 0x01, 0x01
        /*0010*/ 	.byte	0x02, 0x03, 0x00, 0x00, 0x02, 0x06, 0x01, 0x00, 0x04, 0x0b, 0x08, 0x00, 0x09, 0x00, 0x00, 0x00
        /*0020*/ 	.byte	0x00, 0x00, 0x00, 0x00


//--------------------- .nv.info._Z9my_kernelPKfS0_Pfi --------------------------
	.section	.nv.info._Z9my_kernelPKfS0_Pfi,"",@"SHT_CUDA_INFO"
	.sectionflags	@""
	.align	4


	//----- nvinfo : EIATTR_CUDA_API_VERSION
	.align		4
        /*0000*/ 	.byte	0x04, 0x37
        /*0002*/ 	.short	(.L_7 - .L_6)
.L_6:
        /*0004*/ 	.word	0x00000082


	//----- nvinfo : EIATTR_KPARAM_INFO
	.align		4
.L_7:
        /*0008*/ 	.byte	0x04, 0x17
        /*000a*/ 	.short	(.L_9 - .L_8)
.L_8:
        /*000c*/ 	.word	0x00000000
        /*0010*/ 	.short	0x0003
        /*0012*/ 	.short	0x0018
        /*0014*/ 	.byte	0x00, 0xf0, 0x11, 0x00


	//----- nvinfo : EIATTR_KPARAM_INFO
	.align		4
.L_9:
        /*0018*/ 	.byte	0x04, 0x17
        /*001a*/ 	.short	(.L_11 - .L_10)
.L_10:
        /*001c*/ 	.word	0x00000000
        /*0020*/ 	.short	0x0002
        /*0022*/ 	.short	0x0010
        /*0024*/ 	.byte	0x00, 0xf5, 0x21, 0x00


	//----- nvinfo : EIATTR_KPARAM_INFO
	.align		4
.L_11:
        /*0028*/ 	.byte	0x04, 0x17
        /*002a*/ 	.short	(.L_13 - .L_12)
.L_12:
        /*002c*/ 	.word	0x00000000
        /*0030*/ 	.short	0x0001
        /*0032*/ 	.short	0x0008
        /*0034*/ 	.byte	0x00, 0xf5, 0x21, 0x00


	//----- nvinfo : EIATTR_KPARAM_INFO
	.align		4
.L_13:
        /*0038*/ 	.byte	0x04, 0x17
        /*003a*/ 	.short	(.L_15 - .L_14)
.L_14:
        /*003c*/ 	.word	0x00000000
        /*0040*/ 	.short	0x0000
        /*0042*/ 	.short	0x0000
        /*0044*/ 	.byte	0x00, 0xf5, 0x21, 0x00


	//----- nvinfo : EIATTR_SPARSE_MMA_MASK
	.align		4
.L_15:
        /*0048*/ 	.byte	0x03, 0x50
        /*004a*/ 	.short	0x0000


	//----- nvinfo : EIATTR_MAXREG_COUNT
	.align		4
        /*004c*/ 	.byte	0x03, 0x1b
        /*004e*/ 	.short	0x00ff


	//----- nvinfo : EIATTR_MERCURY_ISA_VERSION
	.align		4
        /*0050*/ 	.byte	0x03, 0x5f
        /*0052*/ 	.short	0x0101


	//----- nvinfo : EIATTR_VRC_CTA_INIT_COUNT
	.align		4
        /*0054*/ 	.byte	0x02, 0x4a
	.zero		1
	.zero		1


	//----- nvinfo : EIATTR_EXIT_INSTR_OFFSETS
	.align		4
        /*0058*/ 	.byte	0x04, 0x1c
        /*005a*/ 	.short	(.L_17 - .L_16)


	//   ....[0]....
.L_16:
        /*005c*/ 	.word	0x00000070


	//   ....[1]....
        /*0060*/ 	.word	0x00000130


	//----- nvinfo : EIATTR_CBANK_PARAM_SIZE
	.align		4
.L_17:
        /*0064*/ 	.byte	0x03, 0x19
        /*0066*/ 	.short	0x001c


	//----- nvinfo : EIATTR_PARAM_CBANK
	.align		4
        /*0068*/ 	.byte	0x04, 0x0a
        /*006a*/ 	.short	(.L_19 - .L_18)
	.align		4
.L_18:
        /*006c*/ 	.word	index@(.nv.constant0._Z9my_kernelPKfS0_Pfi)
        /*0070*/ 	.short	0x0380
        /*0072*/ 	.short	0x001c


	//----- nvinfo : EIATTR_SW_WAR
	.align		4
.L_19:
        /*0074*/ 	.byte	0x04, 0x36
        /*0076*/ 	.short	(.L_21 - .L_20)
.L_20:
        /*0078*/ 	.word	0x00000008
.L_21:


//--------------------- .nv.callgraph             --------------------------
	.section	.nv.callgraph,"",@"SHT_CUDA_CALLGRAPH"
	.align	4
	.sectionentsize	8
	.align		4
        /*0000*/ 	.word	0x00000000
	.align		4
        /*0004*/ 	.word	0xffffffff
	.align		4
        /*0008*/ 	.word	0x00000000
	.align		4
        /*000c*/ 	.word	0xfffffffe
	.align		4
        /*0010*/ 	.word	0x00000000
	.align		4
        /*0014*/ 	.word	0xfffffffd
	.align		4
        /*0018*/ 	.word	0x00000000
	.align		4
        /*001c*/ 	.word	0xfffffffc


//--------------------- .text._Z9my_kernelPKfS0_Pfi --------------------------
	.section	.text._Z9my_kernelPKfS0_Pfi,"ax",@progbits
	.align	128
        .global         _Z9my_kernelPKfS0_Pfi
        .type           _Z9my_kernelPKfS0_Pfi,@function
        .size           _Z9my_kernelPKfS0_Pfi,(.L_x_1 - _Z9my_kernelPKfS0_Pfi)
        .other          _Z9my_kernelPKfS0_Pfi,@"STO_CUDA_ENTRY STV_DEFAULT"
_Z9my_kernelPKfS0_Pfi:
.text._Z9my_kernelPKfS0_Pfi:
[----:B------:R-:W-:Y:S01]  /*0000*/  LDC R1, c[0x0][0x37c] ;  /* 0x0000df00ff017b82 */ /* 0x000fe20000000800 */
[----:B------:R-:W0:Y:S07]  /*0010*/  S2R R0, SR_TID.X ;  /* 0x0000000000007919 */ /* 0x000e2e0000002100 */
[----:B------:R-:W0:Y:S01]  /*0020*/  S2UR UR4, SR_CTAID.X ;  /* 0x00000000000479c3 */ /* 0x000e220000002500 */
[----:B------:R-:W1:Y:S07]  /*0030*/  LDCU UR5, c[0x0][0x398] ;  /* 0x00007300ff0577ac */ /* 0x000e6e0008000800 */
[----:B------:R-:W0:Y:S02]  /*0040*/  LDC R9, c[0x0][0x360] ;  /* 0x0000d800ff097b82 */ /* 0x000e240000000800 */
[----:B0-----:R-:W-:-:S05]  /*0050*/  IMAD R9, R9, UR4, R0 ;  /* 0x0000000409097c24 */ /* 0x001fca000f8e0200 */
[----:B-1----:R-:W-:-:S13]  /*0060*/  ISETP.GE.AND P0, PT, R9, UR5, PT ;  /* 0x0000000509007c0c */ /* 0x002fda000bf06270 */
[----:B------:R-:W-:Y:S05]  /*0070*/  @P0 EXIT ;  /* 0x000000000000094d */ /* 0x000fea0003800000 */
[----:B------:R-:W0:Y:S01]  /*0080*/  LDC.64 R2, c[0x0][0x380] ;  /* 0x0000e000ff027b82 */ /* 0x000e220000000a00 */
[----:B------:R-:W1:Y:S07]  /*0090*/  LDCU.64 UR4, c[0x0][0x358] ;  /* 0x00006b00ff0477ac */ /* 0x000e6e0008000a00 */
[----:B------:R-:W2:Y:S08]  /*00a0*/  LDC.64 R4, c[0x0][0x388] ;  /* 0x0000e200ff047b82 */ /* 0x000eb00000000a00 */
[----:B------:R-:W3:Y:S01]  /*00b0*/  LDC.64 R6, c[0x0][0x390] ;  /* 0x0000e400ff067b82 */ /* 0x000ee20000000a00 */
[----:B0-----:R-:W-:-:S06]  /*00c0*/  IMAD.WIDE R2, R9, 0x4, R2 ;  /* 0x0000000409027825 */ /* 0x001fcc00078e0202 */
[----:B-1----:R-:W4:Y:S01]  /*00d0*/  LDG.E R2, desc[UR4][R2.64] ;  /* 0x0000000402027981 */ /* 0x002f22000c1e1900 */
[----:B--2---:R-:W-:-:S06]  /*00e0*/  IMAD.WIDE R4, R9, 0x4, R4 ;  /* 0x0000000409047825 */ /* 0x004fcc00078e0204 */
[----:B------:R-:W4:Y:S01]  /*00f0*/  LDG.E R5, desc[UR4][R4.64] ;  /* 0x0000000404057981 */ /* 0x000f22000c1e1900 */
[----:B---3--:R-:W-:-:S04]  /*0100*/  IMAD.WIDE R6, R9, 0x4, R6 ;  /* 0x0000000409067825 */ /* 0x008fc800078e0206 */
[----:B----4-:R-:W-:-:S05]  /*0110*/  FADD R9, R2, R5 ;  /* 0x0000000502097221 */ /* 0x010fca0000000000 */
[----:B------:R-:W-:Y:S01]  /*0120*/  STG.E desc[UR4][R6.64], R9 ;  /* 0x0000000906007986 */ /* 0x000fe2000c101904 */
[----:B------:R-:W-:Y:S05]  /*0130*/  EXIT ;  /* 0x000000000000794d */ /* 0x000fea0003800000 */
.L_x_0:
[----:B------:R-:W-:-:S00]  /*0140*/  BRA `(.L_x_0) ;  /* 0xfffffffc00fc7947 */ /* 0x000fc0000383ffff */
[----:B------:R-:W-:-:S00]  /*0150*/  NOP ;  /* 0x0000000000007918 */ /* 0x000fc00000000000 */
        /* <DEDUP_REMOVED lines=10> */
.L_x_1:


//--------------------- .nv.shared.reserved.0     --------------------------
	.section	.nv.shared.reserved.0,"aw",@nobits
	.weak		__nv_reservedSMEM_offset_0_alias
	.size		__nv_reservedSMEM_offset_0_alias, 0, 64
	.other		__nv_reservedSMEM_offset_0_alias,@"STO_CUDA_RESERVED_SHARED STV_DEFAULT"
__nv_reservedSMEM_offset_0_alias:
	.zero		0
	.zero		64


//--------------------- .nv.constant0._Z9my_kernelPKfS0_Pfi --------------------------
	.section	.nv.constant0._Z9my_kernelPKfS0_Pfi,"a",@progbits
	.sectionflags	@""
	.align	4
.nv.constant0._Z9my_kernelPKfS0_Pfi:
	.zero		924


//--------------------- SYMBOLS --------------------------

	.type		.nv.reservedSmem.offset0,@object
	.size		.nv.reservedSmem.offset0,0x4
